//
// Generated by NVIDIA NVVM Compiler
//
// Compiler Build ID: CL-36424714
// Cuda compilation tools, release 13.0, V13.0.88
// Based on NVVM 20.0.0
//

.version 9.0
.target sm_100
.address_size 64

	// .globl	_Z10helloThereiPiS_S_
.extern .func  (.param .b32 func_retval0) vprintf
(
	.param .b64 vprintf_param_0,
	.param .b64 vprintf_param_1
)
;
.global .align 1 .b8 $str[21] = {10, 32, 72, 101, 108, 108, 111, 32, 70, 114, 111, 109, 32, 71, 80, 85, 58, 32, 37, 100};

.visible .entry _Z10helloThereiPiS_S_(
	.param .u32 _Z10helloThereiPiS_S__param_0,
	.param .u64 .ptr .align 1 _Z10helloThereiPiS_S__param_1,
	.param .u64 .ptr .align 1 _Z10helloThereiPiS_S__param_2,
	.param .u64 .ptr .align 1 _Z10helloThereiPiS_S__param_3
)
{
	.local .align 8 .b8 	__local_depot0[8];
	.reg .b64 	%SP;
	.reg .b64 	%SPL;
	.reg .b32 	%r<7>;
	.reg .b64 	%rd<11>;

	mov.u64 	%SPL, __local_depot0;
	cvta.local.u64 	%SP, %SPL;
	ld.param.u32 	%r1, [_Z10helloThereiPiS_S__param_0];
	ld.param.u64 	%rd1, [_Z10helloThereiPiS_S__param_1];
	ld.param.u64 	%rd2, [_Z10helloThereiPiS_S__param_2];
	ld.param.u64 	%rd3, [_Z10helloThereiPiS_S__param_3];
	cvta.to.global.u64 	%rd4, %rd3;
	cvta.to.global.u64 	%rd5, %rd2;
	cvta.to.global.u64 	%rd6, %rd1;
	add.u64 	%rd7, %SP, 0;
	add.u64 	%rd8, %SPL, 0;
	st.local.u32 	[%rd8], %r1;
	mov.u64 	%rd9, $str;
	cvta.global.u64 	%rd10, %rd9;
	{ // callseq 0, 0
	.param .b64 param0;
	st.param.b64 	[param0], %rd10;
	.param .b64 param1;
	st.param.b64 	[param1], %rd7;
	.param .b32 retval0;
	call.uni (retval0), 
	vprintf, 
	(
	param0, 
	param1
	);
	ld.param.b32 	%r2, [retval0];
	} // callseq 0
	ld.global.u32 	%r4, [%rd6];
	ld.global.u32 	%r5, [%rd5];
	add.s32 	%r6, %r5, %r4;
	st.global.u32 	[%rd4], %r6;
	ret;

}


// ===== COMPILED SASS (sm_100) =====

	.target	sm_100

	.elftype	@"ET_EXEC"


//--------------------- .note.nv.tkinfo           --------------------------
	.section	.note.nv.tkinfo,"",@"SHT_NOTE"
	.sectionflags	@"SHF_NOTE_NV_TKINFO"
	.tkinfo
        /*0018*/ 	.word	0x00000002
        /*0030*/ 	.string	""
        /*0030*/ 	.string	"ptxas"
        /*0030*/ 	.string	"Cuda compilation tools, release 13.0, V13.0.88"
        /*0030*/ 	.string	"Build cuda_13.0.r13.0/compiler.36424714_0"
        /*0030*/ 	.string	"-arch sm_100 -m 64 "



//--------------------- .note.nv.cuinfo           --------------------------
	.section	.note.nv.cuinfo,"",@"SHT_NOTE"
	.sectionflags	@"SHF_NOTE_NV_CUINFO"
        /*0018*/ 	.short	0x0002
        /*001a*/ 	.short	0x0064
        /*001c*/ 	.short	0x0082
	.zero		2


//--------------------- .nv.info                  --------------------------
	.section	.nv.info,"",@"SHT_CUDA_INFO"
	.align	4


	//----- nvinfo : EIATTR_REGCOUNT
	.align		4
        /*0000*/ 	.byte	0x04, 0x2f
        /*0002*/ 	.short	(.L_2 - .L_1)
	.align		4
.L_1:
        /*0004*/ 	.word	index@(_Z10helloThereiPiS_S_)
        /*0008*/ 	.word	0x00000018


	//----- nvinfo : EIATTR_FRAME_SIZE
	.align		4
.L_2:
        /*000c*/ 	.byte	0x04, 0x11
        /*000e*/ 	.short	(.L_4 - .L_3)
	.align		4
.L_3:
        /*0010*/ 	.word	index@(_Z10helloThereiPiS_S_)
        /*0014*/ 	.word	0x00000008


	//----- nvinfo : EIATTR_MIN_STACK_SIZE
	.align		4
.L_4:
        /*0018*/ 	.byte	0x04, 0x12
        /*001a*/ 	.short	(.L_6 - .L_5)
	.align		4
.L_5:
        /*001c*/ 	.word	index@(_Z10helloThereiPiS_S_)
        /*0020*/ 	.word	0x00000008
.L_6:


//--------------------- .nv.compat                --------------------------
	.section	.nv.compat,"",@"SHT_CUDA_COMPAT_INFO"
	.align	4
        /*0000*/ 	.byte	0x02, 0x09, 0x00, 0x00, 0x02, 0x02, 0x01, 0x00, 0x02, 0x05, 0x05, 0x00, 0x03, 0x07, 0x01, 0x01
        /*0010*/ 	.byte	0x02, 0x03, 0x00, 0x00, 0x02, 0x06, 0x01, 0x00, 0x04, 0x0b, 0x08, 0x00, 0x09, 0x00, 0x00, 0x00
        /*0020*/ 	.byte	0x00, 0x00, 0x00, 0x00


//--------------------- .nv.info._Z10helloThereiPiS_S_ --------------------------
	.section	.nv.info._Z10helloThereiPiS_S_,"",@"SHT_CUDA_INFO"
	.sectionflags	@""
	.align	4


	//----- nvinfo : EIATTR_CUDA_API_VERSION
	.align		4
        /*0000*/ 	.byte	0x04, 0x37
        /*0002*/ 	.short	(.L_8 - .L_7)
.L_7:
        /*0004*/ 	.word	0x00000082


	//----- nvinfo : EIATTR_KPARAM_INFO
	.align		4
.L_8:
        /*0008*/ 	.byte	0x04, 0x17
        /*000a*/ 	.short	(.L_10 - .L_9)
.L_9:
        /*000c*/ 	.word	0x00000000
        /*0010*/ 	.short	0x0003
        /*0012*/ 	.short	0x0018
        /*0014*/ 	.byte	0x00, 0xf5, 0x21, 0x00


	//----- nvinfo : EIATTR_KPARAM_INFO
	.align		4
.L_10:
        /*0018*/ 	.byte	0x04, 0x17
        /*001a*/ 	.short	(.L_12 - .L_11)
.L_11:
        /*001c*/ 	.word	0x00000000
        /*0020*/ 	.short	0x0002
        /*0022*/ 	.short	0x0010
        /*0024*/ 	.byte	0x00, 0xf5, 0x21, 0x00


	//----- nvinfo : EIATTR_KPARAM_INFO
	.align		4
.L_12:
        /*0028*/ 	.byte	0x04, 0x17
        /*002a*/ 	.short	(.L_14 - .L_13)
.L_13:
        /*002c*/ 	.word	0x00000000
        /*0030*/ 	.short	0x0001
        /*0032*/ 	.short	0x0008
        /*0034*/ 	.byte	0x00, 0xf5, 0x21, 0x00


	//----- nvinfo : EIATTR_KPARAM_INFO
	.align		4
.L_14:
        /*0038*/ 	.byte	0x04, 0x17
        /*003a*/ 	.short	(.L_16 - .L_15)
.L_15:
        /*003c*/ 	.word	0x00000000
        /*0040*/ 	.short	0x0000
        /*0042*/ 	.short	0x0000
        /*0044*/ 	.byte	0x00, 0xf0, 0x11, 0x00


	//----- nvinfo : EIATTR_SPARSE_MMA_MASK
	.align		4
.L_16:
        /*0048*/ 	.byte	0x03, 0x50
        /*004a*/ 	.short	0x0000


	//----- nvinfo : EIATTR_MAXREG_COUNT
	.align		4
        /*004c*/ 	.byte	0x03, 0x1b
        /*004e*/ 	.short	0x00ff


	//----- nvinfo : EIATTR_EXTERNS
	.align		4
        /*0050*/ 	.byte	0x04, 0x0f
        /*0052*/ 	.short	(.L_18 - .L_17)


	//   ....[0]....
	.align		4
.L_17:
        /*0054*/ 	.word	index@(vprintf)


	//----- nvinfo : EIATTR_MERCURY_ISA_VERSION
	.align		4
.L_18:
        /*0058*/ 	.byte	0x03, 0x5f
        /*005a*/ 	.short	0x0101


	//----- nvinfo : EIATTR_VRC_CTA_INIT_COUNT
	.align		4
        /*005c*/ 	.byte	0x02, 0x4a
	.zero		1
	.zero		1


	//----- nvinfo : EIATTR_SYSCALL_OFFSETS
	.align		4
        /*0060*/ 	.byte	0x04, 0x46
        /*0062*/ 	.short	(.L_20 - .L_19)


	//   ....[0]....
.L_19:
        /*0064*/ 	.word	0x000000f0


	//----- nvinfo : EIATTR_EXIT_INSTR_OFFSETS
	.align		4
.L_20:
        /*0068*/ 	.byte	0x04, 0x1c
        /*006a*/ 	.short	(.L_22 - .L_21)


	//   ....[0]....
.L_21:
        /*006c*/ 	.word	0x00000170


	//----- nvinfo : EIATTR_CBANK_PARAM_SIZE
	.align		4
.L_22:
        /*0070*/ 	.byte	0x03, 0x19
        /*0072*/ 	.short	0x0020


	//----- nvinfo : EIATTR_PARAM_CBANK
	.align		4
        /*0074*/ 	.byte	0x04, 0x0a
        /*0076*/ 	.short	(.L_24 - .L_23)
	.align		4
.L_23:
        /*0078*/ 	.word	index@(.nv.constant0._Z10helloThereiPiS_S_)
        /*007c*/ 	.short	0x0380
        /*007e*/ 	.short	0x0020


	//----- nvinfo : EIATTR_SW_WAR
	.align		4
.L_24:
        /*0080*/ 	.byte	0x04, 0x36
        /*0082*/ 	.short	(.L_26 - .L_25)
.L_25:
        /*0084*/ 	.word	0x00000008
.L_26:


//--------------------- .nv.callgraph             --------------------------
	.section	.nv.callgraph,"",@"SHT_CUDA_CALLGRAPH"
	.align	4
	.sectionentsize	8
	.align		4
        /*0000*/ 	.word	0x00000000
	.align		4
        /*0004*/ 	.word	0xffffffff
	.align		4
        /*0008*/ 	.word	index@(_Z10helloThereiPiS_S_)
	.align		4
        /*000c*/ 	.word	index@(vprintf)
	.align		4
        /*0010*/ 	.word	0x00000000
	.align		4
        /*0014*/ 	.word	0xfffffffe
	.align		4
        /*0018*/ 	.word	0x00000000
	.align		4
        /*001c*/ 	.word	0xfffffffd
	.align		4
        /*0020*/ 	.word	0x00000000
	.align		4
        /*0024*/ 	.word	0xfffffffc


//--------------------- .nv.constant4             --------------------------
	.section	.nv.constant4,"a",@progbits
	.align	8
	.align		8
.nv.constant4:
        /*0000*/ 	.dword	vprintf
	.align		8
        /*0008*/ 	.dword	$str


//--------------------- .text._Z10helloThereiPiS_S_ --------------------------
	.section	.text._Z10helloThereiPiS_S_,"ax",@progbits
	.align	128
        .global         _Z10helloThereiPiS_S_
        .type           _Z10helloThereiPiS_S_,@function
        .size           _Z10helloThereiPiS_S_,(.L_x_2 - _Z10helloThereiPiS_S_)
        .other          _Z10helloThereiPiS_S_,@"STO_CUDA_ENTRY STV_DEFAULT"
_Z10helloThereiPiS_S_:
.text._Z10helloThereiPiS_S_:
[----:B------:R-:W0:Y:S08]  /*0000*/  LDC R1, c[0x0][0x37c] ;  /* 0x0000df00ff017b82 */ /* 0x000e300000000800 */
[----:B------:R-:W1:Y:S01]  /*0010*/  LDC R8, c[0x0][0x380] ;  /* 0x0000e000ff087b82 */ /* 0x000e620000000800 */
[----:B0-----:R-:W-:Y:S01]  /*0020*/  VIADD R1, R1, 0xfffffff8 ;  /* 0xfffffff801017836 */ /* 0x001fe20000000000 */
[----:B------:R-:W-:Y:S01]  /*0030*/  MOV R0, 0x0 ;  /* 0x0000000000007802 */ /* 0x000fe20000000f00 */
[----:B------:R-:W0:Y:S01]  /*0040*/  LDCU UR4, c[0x0][0x2f8] ;  /* 0x00005f00ff0477ac */ /* 0x000e220008000800 */
[----:B------:R-:W2:Y:S04]  /*0050*/  LDCU.64 UR6, c[0x4][0x8] ;  /* 0x01000100ff0677ac */ /* 0x000ea80008000a00 */
[----:B------:R3:W4:Y:S01]  /*0060*/  LDC.64 R2, c[0x4][R0] ;  /* 0x0100000000027b82 */ /* 0x0007220000000a00 */
[----:B------:R-:W5:Y:S01]  /*0070*/  LDCU UR5, c[0x0][0x2fc] ;  /* 0x00005f80ff0577ac */ /* 0x000f620008000800 */
[----:B------:R-:W3:Y:S01]  /*0080*/  LDCU.64 UR36, c[0x0][0x358] ;  /* 0x00006b00ff2477ac */ /* 0x000ee20008000a00 */
[----:B0-----:R-:W-:Y:S01]  /*0090*/  IADD3 R6, P0, PT, R1, UR4, RZ ;  /* 0x0000000401067c10 */ /* 0x001fe2000ff1e0ff */
[----:B-1----:R0:W-:Y:S01]  /*00a0*/  STL [R1], R8 ;  /* 0x0000000801007387 */ /* 0x0021e20000100800 */
[----:B--2---:R-:W-:Y:S01]  /*00b0*/  IMAD.U32 R4, RZ, RZ, UR6 ;  /* 0x00000006ff047e24 */ /* 0x004fe2000f8e00ff */
[----:B------:R-:W-:-:S02]  /*00c0*/  MOV R5, UR7 ;  /* 0x0000000700057c02 */ /* 0x000fc40008000f00 */
[----:B-----5:R-:W-:-:S08]  /*00d0*/  IMAD.X R7, RZ, RZ, UR5, P0 ;  /* 0x00000005ff077e24 */ /* 0x020fd000080e06ff */
[----:B------:R-:W-:-:S07]  /*00e0*/  LEPC R20, `(.L_x_0) ;  /* 0x000000001014794e */ /* 0x000fce0000000000 */
[----:B0--34-:R-:W-:Y:S05]  /*00f0*/  CALL.ABS.NOINC R2 ;  /* 0x0000000002007343 */ /* 0x019fea0003c00000 */
.L_x_0:
[----:B------:R-:W0:Y:S08]  /*0100*/  LDC.64 R2, c[0x0][0x388] ;  /* 0x0000e200ff027b82 */ /* 0x000e300000000a00 */
[----:B------:R-:W1:Y:S01]  /*0110*/  LDC.64 R4, c[0x0][0x390] ;  /* 0x0000e400ff047b82 */ /* 0x000e620000000a00 */
[----:B0-----:R-:W2:Y:S04]  /*0120*/  LDG.E R2, desc[UR36][R2.64] ;  /* 0x0000002402027981 */ /* 0x001ea8000c1e1900 */
[----:B-1----:R-:W2:Y:S03]  /*0130*/  LDG.E R5, desc[UR36][R4.64] ;  /* 0x0000002404057981 */ /* 0x002ea6000c1e1900 */
[----:B------:R-:W0:Y:S01]  /*0140*/  LDC.64 R6, c[0x0][0x398] ;  /* 0x0000e600ff067b82 */ /* 0x000e220000000a00 */
[----:B--2---:R-:W-:-:S05]  /*0150*/  IADD3 R9, PT, PT, R2, R5, RZ ;  /* 0x0000000502097210 */ /* 0x004fca0007ffe0ff */
[----:B0-----:R-:W-:Y:S01]  /*0160*/  STG.E desc[UR36][R6.64], R9 ;  /* 0x0000000906007986 */ /* 0x001fe2000c101924 */
[----:B------:R-:W-:Y:S05]  /*0170*/  EXIT ;  /* 0x000000000000794d */ /* 0x000fea0003800000 */
.L_x_1:
[----:B------:R-:W-:-:S00]  /*0180*/  BRA `(.L_x_1) ;  /* 0xfffffffc00fc7947 */ /* 0x000fc0000383ffff */
[----:B------:R-:W-:-:S00]  /*0190*/  NOP ;  /* 0x0000000000007918 */ /* 0x000fc00000000000 */
        /* <DEDUP_REMOVED lines=14> */
.L_x_2:


//--------------------- .nv.global.init           --------------------------
	.section	.nv.global.init,"aw",@progbits
.nv.global.init:
	.type		$str,@object
	.size		$str,(.L_0 - $str)
$str:
        /*0000*/ 	.byte	0x0a, 0x20, 0x48, 0x65, 0x6c, 0x6c, 0x6f, 0x20, 0x46, 0x72, 0x6f, 0x6d, 0x20, 0x47, 0x50, 0x55
        /*0010*/ 	.byte	0x3a, 0x20, 0x25, 0x64, 0x00
.L_0:


//--------------------- .nv.shared.reserved.0     --------------------------
	.section	.nv.shared.reserved.0,"aw",@nobits
	.weak		__nv_reservedSMEM_offset_0_alias
	.size		__nv_reservedSMEM_offset_0_alias, 0, 64
	.other		__nv_reservedSMEM_offset_0_alias,@"STO_CUDA_RESERVED_SHARED STV_DEFAULT"
__nv_reservedSMEM_offset_0_alias:
	.zero		0
	.zero		64


//--------------------- .nv.constant0._Z10helloThereiPiS_S_ --------------------------
	.section	.nv.constant0._Z10helloThereiPiS_S_,"a",@progbits
	.sectionflags	@""
	.align	4
.nv.constant0._Z10helloThereiPiS_S_:
	.zero		928


//--------------------- SYMBOLS --------------------------

	.type		.nv.reservedSmem.offset0,@object
	.size		.nv.reservedSmem.offset0,0x4
	.type		vprintf,@function
